//
// Generated by NVIDIA NVVM Compiler
//
// Compiler Build ID: CL-36424714
// Cuda compilation tools, release 13.0, V13.0.88
// Based on NVVM 20.0.0
//

.version 9.0
.target sm_100
.address_size 64

	// .globl	_Z3addPiS_S_i

.visible .entry _Z3addPiS_S_i(
	.param .u64 .ptr .align 1 _Z3addPiS_S_i_param_0,
	.param .u64 .ptr .align 1 _Z3addPiS_S_i_param_1,
	.param .u64 .ptr .align 1 _Z3addPiS_S_i_param_2,
	.param .u32 _Z3addPiS_S_i_param_3
)
{
	.reg .pred 	%p<2>;
	.reg .b32 	%r<6>;
	.reg .b64 	%rd<11>;

	ld.param.u64 	%rd1, [_Z3addPiS_S_i_param_0];
	ld.param.u64 	%rd2, [_Z3addPiS_S_i_param_1];
	ld.param.u64 	%rd3, [_Z3addPiS_S_i_param_2];
	ld.param.u32 	%r2, [_Z3addPiS_S_i_param_3];
	mov.u32 	%r1, %tid.x;
	setp.ge.u32 	%p1, %r1, %r2;
	@%p1 bra 	$L__BB0_2;
	cvta.to.global.u64 	%rd4, %rd1;
	cvta.to.global.u64 	%rd5, %rd2;
	cvta.to.global.u64 	%rd6, %rd3;
	mul.wide.u32 	%rd7, %r1, 4;
	add.s64 	%rd8, %rd4, %rd7;
	ld.global.u32 	%r3, [%rd8];
	add.s64 	%rd9, %rd5, %rd7;
	ld.global.u32 	%r4, [%rd9];
	add.s32 	%r5, %r4, %r3;
	add.s64 	%rd10, %rd6, %rd7;
	st.global.u32 	[%rd10], %r5;
$L__BB0_2:
	ret;

}


// ===== COMPILED SASS (sm_100) =====

	.target	sm_100

	.elftype	@"ET_EXEC"


//--------------------- .note.nv.tkinfo           --------------------------
	.section	.note.nv.tkinfo,"",@"SHT_NOTE"
	.sectionflags	@"SHF_NOTE_NV_TKINFO"
	.tkinfo
        /*0018*/ 	.word	0x00000002
        /*0030*/ 	.string	""
        /*0030*/ 	.string	"ptxas"
        /*0030*/ 	.string	"Cuda compilation tools, release 13.0, V13.0.88"
        /*0030*/ 	.string	"Build cuda_13.0.r13.0/compiler.36424714_0"
        /*0030*/ 	.string	"-arch sm_100 -m 64 "



//--------------------- .note.nv.cuinfo           --------------------------
	.section	.note.nv.cuinfo,"",@"SHT_NOTE"
	.sectionflags	@"SHF_NOTE_NV_CUINFO"
        /*0018*/ 	.short	0x0002
        /*001a*/ 	.short	0x0064
        /*001c*/ 	.short	0x0082
	.zero		2


//--------------------- .nv.info                  --------------------------
	.section	.nv.info,"",@"SHT_CUDA_INFO"
	.align	4


	//----- nvinfo : EIATTR_REGCOUNT
	.align		4
        /*0000*/ 	.byte	0x04, 0x2f
        /*0002*/ 	.short	(.L_1 - .L_0)
	.align		4
.L_0:
        /*0004*/ 	.word	index@(_Z3addPiS_S_i)
        /*0008*/ 	.word	0x0000000c


	//----- nvinfo : EIATTR_FRAME_SIZE
	.align		4
.L_1:
        /*000c*/ 	.byte	0x04, 0x11
        /*000e*/ 	.short	(.L_3 - .L_2)
	.align		4
.L_2:
        /*0010*/ 	.word	index@(_Z3addPiS_S_i)
        /*0014*/ 	.word	0x00000000


	//----- nvinfo : EIATTR_MIN_STACK_SIZE
	.align		4
.L_3:
        /*0018*/ 	.byte	0x04, 0x12
        /*001a*/ 	.short	(.L_5 - .L_4)
	.align		4
.L_4:
        /*001c*/ 	.word	index@(_Z3addPiS_S_i)
        /*0020*/ 	.word	0x00000000
.L_5:


//--------------------- .nv.compat                --------------------------
	.section	.nv.compat,"",@"SHT_CUDA_COMPAT_INFO"
	.align	4
        /*0000*/ 	.byte	0x02, 0x09, 0x00, 0x00, 0x02, 0x02, 0x01, 0x00, 0x02, 0x05, 0x05, 0x00, 0x03, 0x07, 0x01, 0x01
        /*0010*/ 	.byte	0x02, 0x03, 0x00, 0x00, 0x02, 0x06, 0x01, 0x00, 0x04, 0x0b, 0x08, 0x00, 0x09, 0x00, 0x00, 0x00
        /*0020*/ 	.byte	0x00, 0x00, 0x00, 0x00


//--------------------- .nv.info._Z3addPiS_S_i    --------------------------
	.section	.nv.info._Z3addPiS_S_i,"",@"SHT_CUDA_INFO"
	.sectionflags	@""
	.align	4


	//----- nvinfo : EIATTR_CUDA_API_VERSION
	.align		4
        /*0000*/ 	.byte	0x04, 0x37
        /*0002*/ 	.short	(.L_7 - .L_6)
.L_6:
        /*0004*/ 	.word	0x00000082


	//----- nvinfo : EIATTR_KPARAM_INFO
	.align		4
.L_7:
        /*0008*/ 	.byte	0x04, 0x17
        /*000a*/ 	.short	(.L_9 - .L_8)
.L_8:
        /*000c*/ 	.word	0x00000000
        /*0010*/ 	.short	0x0003
        /*0012*/ 	.short	0x0018
        /*0014*/ 	.byte	0x00, 0xf0, 0x11, 0x00


	//----- nvinfo : EIATTR_KPARAM_INFO
	.align		4
.L_9:
        /*0018*/ 	.byte	0x04, 0x17
        /*001a*/ 	.short	(.L_11 - .L_10)
.L_10:
        /*001c*/ 	.word	0x00000000
        /*0020*/ 	.short	0x0002
        /*0022*/ 	.short	0x0010
        /*0024*/ 	.byte	0x00, 0xf5, 0x21, 0x00


	//----- nvinfo : EIATTR_KPARAM_INFO
	.align		4
.L_11:
        /*0028*/ 	.byte	0x04, 0x17
        /*002a*/ 	.short	(.L_13 - .L_12)
.L_12:
        /*002c*/ 	.word	0x00000000
        /*0030*/ 	.short	0x0001
        /*0032*/ 	.short	0x0008
        /*0034*/ 	.byte	0x00, 0xf5, 0x21, 0x00


	//----- nvinfo : EIATTR_KPARAM_INFO
	.align		4
.L_13:
        /*0038*/ 	.byte	0x04, 0x17
        /*003a*/ 	.short	(.L_15 - .L_14)
.L_14:
        /*003c*/ 	.word	0x00000000
        /*0040*/ 	.short	0x0000
        /*0042*/ 	.short	0x0000
        /*0044*/ 	.byte	0x00, 0xf5, 0x21, 0x00


	//----- nvinfo : EIATTR_SPARSE_MMA_MASK
	.align		4
.L_15:
        /*0048*/ 	.byte	0x03, 0x50
        /*004a*/ 	.short	0x0000


	//----- nvinfo : EIATTR_MAXREG_COUNT
	.align		4
        /*004c*/ 	.byte	0x03, 0x1b
        /*004e*/ 	.short	0x00ff


	//----- nvinfo : EIATTR_MERCURY_ISA_VERSION
	.align		4
        /*0050*/ 	.byte	0x03, 0x5f
        /*0052*/ 	.short	0x0101


	//----- nvinfo : EIATTR_VRC_CTA_INIT_COUNT
	.align		4
        /*0054*/ 	.byte	0x02, 0x4a
	.zero		1
	.zero		1


	//----- nvinfo : EIATTR_EXIT_INSTR_OFFSETS
	.align		4
        /*0058*/ 	.byte	0x04, 0x1c
        /*005a*/ 	.short	(.L_17 - .L_16)


	//   ....[0]....
.L_16:
        /*005c*/ 	.word	0x00000040


	//   ....[1]....
        /*0060*/ 	.word	0x00000100


	//----- nvinfo : EIATTR_CBANK_PARAM_SIZE
	.align		4
.L_17:
        /*0064*/ 	.byte	0x03, 0x19
        /*0066*/ 	.short	0x001c


	//----- nvinfo : EIATTR_PARAM_CBANK
	.align		4
        /*0068*/ 	.byte	0x04, 0x0a
        /*006a*/ 	.short	(.L_19 - .L_18)
	.align		4
.L_18:
        /*006c*/ 	.word	index@(.nv.constant0._Z3addPiS_S_i)
        /*0070*/ 	.short	0x0380
        /*0072*/ 	.short	0x001c


	//----- nvinfo : EIATTR_SW_WAR
	.align		4
.L_19:
        /*0074*/ 	.byte	0x04, 0x36
        /*0076*/ 	.short	(.L_21 - .L_20)
.L_20:
        /*0078*/ 	.word	0x00000008
.L_21:


//--------------------- .nv.callgraph             --------------------------
	.section	.nv.callgraph,"",@"SHT_CUDA_CALLGRAPH"
	.align	4
	.sectionentsize	8
	.align		4
        /*0000*/ 	.word	0x00000000
	.align		4
        /*0004*/ 	.word	0xffffffff
	.align		4
        /*0008*/ 	.word	0x00000000
	.align		4
        /*000c*/ 	.word	0xfffffffe
	.align		4
        /*0010*/ 	.word	0x00000000
	.align		4
        /*0014*/ 	.word	0xfffffffd
	.align		4
        /*0018*/ 	.word	0x00000000
	.align		4
        /*001c*/ 	.word	0xfffffffc


//--------------------- .text._Z3addPiS_S_i       --------------------------
	.section	.text._Z3addPiS_S_i,"ax",@progbits
	.align	128
        .global         _Z3addPiS_S_i
        .type           _Z3addPiS_S_i,@function
        .size           _Z3addPiS_S_i,(.L_x_1 - _Z3addPiS_S_i)
        .other          _Z3addPiS_S_i,@"STO_CUDA_ENTRY STV_DEFAULT"
_Z3addPiS_S_i:
.text._Z3addPiS_S_i:
[----:B------:R-:W-:Y:S01]  /*0000*/  LDC R1, c[0x0][0x37c] ;  /* 0x0000df00ff017b82 */ /* 0x000fe20000000800 */
[----:B------:R-:W0:Y:S01]  /*0010*/  S2R R9, SR_TID.X ;  /* 0x0000000000097919 */ /* 0x000e220000002100 */
[----:B------:R-:W0:Y:S02]  /*0020*/  LDCU UR4, c[0x0][0x398] ;  /* 0x00007300ff0477ac */ /* 0x000e240008000800 */
[----:B0-----:R-:W-:-:S13]  /*0030*/  ISETP.GE.U32.AND P0, PT, R9, UR4, PT ;  /* 0x0000000409007c0c */ /* 0x001fda000bf06070 */
[----:B------:R-:W-:Y:S05]  /*0040*/  @P0 EXIT ;  /* 0x000000000000094d */ /* 0x000fea0003800000 */
[----:B------:R-:W0:Y:S01]  /*0050*/  LDC.64 R2, c[0x0][0x380] ;  /* 0x0000e000ff027b82 */ /* 0x000e220000000a00 */
[----:B------:R-:W1:Y:S07]  /*0060*/  LDCU.64 UR4, c[0x0][0x358] ;  /* 0x00006b00ff0477ac */ /* 0x000e6e0008000a00 */
[----:B------:R-:W2:Y:S08]  /*0070*/  LDC.64 R4, c[0x0][0x388] ;  /* 0x0000e200ff047b82 */ /* 0x000eb00000000a00 */
[----:B------:R-:W3:Y:S01]  /*0080*/  LDC.64 R6, c[0x0][0x390] ;  /* 0x0000e400ff067b82 */ /* 0x000ee20000000a00 */
[----:B0-----:R-:W-:-:S06]  /*0090*/  IMAD.WIDE.U32 R2, R9, 0x4, R2 ;  /* 0x0000000409027825 */ /* 0x001fcc00078e0002 */
[----:B-1----:R-:W4:Y:S01]  /*00a0*/  LDG.E R2, desc[UR4][R2.64] ;  /* 0x0000000402027981 */ /* 0x002f22000c1e1900 */
[----:B--2---:R-:W-:-:S06]  /*00b0*/  IMAD.WIDE.U32 R4, R9, 0x4, R4 ;  /* 0x0000000409047825 */ /* 0x004fcc00078e0004 */
[----:B------:R-:W4:Y:S01]  /*00c0*/  LDG.E R5, desc[UR4][R4.64] ;  /* 0x0000000404057981 */ /* 0x000f22000c1e1900 */
[----:B---3--:R-:W-:Y:S01]  /*00d0*/  IMAD.WIDE.U32 R6, R9, 0x4, R6 ;  /* 0x0000000409067825 */ /* 0x008fe200078e0006 */
[----:B----4-:R-:W-:-:S05]  /*00e0*/  IADD3 R9, PT, PT, R2, R5, RZ ;  /* 0x0000000502097210 */ /* 0x010fca0007ffe0ff */
[----:B------:R-:W-:Y:S01]  /*00f0*/  STG.E desc[UR4][R6.64], R9 ;  /* 0x0000000906007986 */ /* 0x000fe2000c101904 */
[----:B------:R-:W-:Y:S05]  /*0100*/  EXIT ;  /* 0x000000000000794d */ /* 0x000fea0003800000 */
.L_x_0:
[----:B------:R-:W-:-:S00]  /*0110*/  BRA `(.L_x_0) ;  /* 0xfffffffc00fc7947 */ /* 0x000fc0000383ffff */
[----:B------:R-:W-:-:S00]  /*0120*/  NOP ;  /* 0x0000000000007918 */ /* 0x000fc00000000000 */
        /* <DEDUP_REMOVED lines=13> */
.L_x_1:


//--------------------- .nv.shared.reserved.0     --------------------------
	.section	.nv.shared.reserved.0,"aw",@nobits
	.weak		__nv_reservedSMEM_offset_0_alias
	.size		__nv_reservedSMEM_offset_0_alias, 0, 64
	.other		__nv_reservedSMEM_offset_0_alias,@"STO_CUDA_RESERVED_SHARED STV_DEFAULT"
__nv_reservedSMEM_offset_0_alias:
	.zero		0
	.zero		64


//--------------------- .nv.constant0._Z3addPiS_S_i --------------------------
	.section	.nv.constant0._Z3addPiS_S_i,"a",@progbits
	.sectionflags	@""
	.align	4
.nv.constant0._Z3addPiS_S_i:
	.zero		924


//--------------------- SYMBOLS --------------------------

	.type		.nv.reservedSmem.offset0,@object
	.size		.nv.reservedSmem.offset0,0x4
